//
// Generated by NVIDIA NVVM Compiler
//
// Compiler Build ID: CL-36424714
// Cuda compilation tools, release 13.0, V13.0.88
// Based on NVVM 20.0.0
//

.version 9.0
.target sm_100
.address_size 64

	// .globl	_Z22cosineSimilarityKernelPKfS0_Pfmm
// _ZZ22cosineSimilarityKernelPKfS0_PfmmE6sh_dot has been demoted
// _ZZ22cosineSimilarityKernelPKfS0_PfmmE12sh_norm_pred has been demoted
// _ZZ22cosineSimilarityKernelPKfS0_PfmmE12sh_norm_targ has been demoted

.visible .entry _Z22cosineSimilarityKernelPKfS0_Pfmm(
	.param .u64 .ptr .align 1 _Z22cosineSimilarityKernelPKfS0_Pfmm_param_0,
	.param .u64 .ptr .align 1 _Z22cosineSimilarityKernelPKfS0_Pfmm_param_1,
	.param .u64 .ptr .align 1 _Z22cosineSimilarityKernelPKfS0_Pfmm_param_2,
	.param .u64 _Z22cosineSimilarityKernelPKfS0_Pfmm_param_3,
	.param .u64 _Z22cosineSimilarityKernelPKfS0_Pfmm_param_4
)
{
	.reg .pred 	%p<16>;
	.reg .b32 	%r<21>;
	.reg .b32 	%f<119>;
	.reg .b64 	%rd<34>;
	// demoted variable
	.shared .align 4 .b8 _ZZ22cosineSimilarityKernelPKfS0_PfmmE6sh_dot[256];
	// demoted variable
	.shared .align 4 .b8 _ZZ22cosineSimilarityKernelPKfS0_PfmmE12sh_norm_pred[256];
	// demoted variable
	.shared .align 4 .b8 _ZZ22cosineSimilarityKernelPKfS0_PfmmE12sh_norm_targ[256];
	ld.param.u64 	%rd15, [_Z22cosineSimilarityKernelPKfS0_Pfmm_param_0];
	ld.param.u64 	%rd16, [_Z22cosineSimilarityKernelPKfS0_Pfmm_param_3];
	ld.param.u64 	%rd14, [_Z22cosineSimilarityKernelPKfS0_Pfmm_param_4];
	cvta.to.global.u64 	%rd1, %rd15;
	mov.u32 	%r8, %ctaid.x;
	cvt.u64.u32 	%rd2, %r8;
	setp.le.u64 	%p1, %rd16, %rd2;
	@%p1 bra 	$L__BB0_22;
	mov.u32 	%r1, %tid.x;
	shl.b32 	%r9, %r1, 2;
	cvt.u64.u32 	%rd32, %r9;
	setp.le.u64 	%p2, %rd14, %rd32;
	mov.f32 	%f116, 0f00000000;
	mov.f32 	%f117, %f116;
	mov.f32 	%f118, %f116;
	@%p2 bra 	$L__BB0_16;
	mul.lo.s64 	%rd4, %rd14, %rd2;
	mov.f32 	%f118, 0f00000000;
	mov.u32 	%r10, %ntid.x;
	shl.b32 	%r11, %r10, 2;
	mov.f32 	%f117, %f118;
	mov.f32 	%f116, %f118;
$L__BB0_3:
	ld.param.u64 	%rd30, [_Z22cosineSimilarityKernelPKfS0_Pfmm_param_1];
	cvta.to.global.u64 	%rd6, %rd30;
	add.s64 	%rd17, %rd32, 3;
	setp.lt.u64 	%p3, %rd17, %rd14;
	@%p3 bra 	$L__BB0_23;
	add.s64 	%rd19, %rd4, %rd32;
	shl.b64 	%rd20, %rd19, 2;
	add.s64 	%rd7, %rd1, %rd20;
	add.s64 	%rd8, %rd6, %rd20;
	mov.f32 	%f101, 0f00000000;
	mov.b64 	%rd33, 0;
	mov.f32 	%f106, %f101;
	mov.f32 	%f100, %f101;
	mov.f32 	%f107, %f101;
	mov.f32 	%f103, %f101;
	mov.f32 	%f104, %f101;
	mov.f32 	%f102, %f101;
	mov.f32 	%f105, %f101;
$L__BB0_5:
	mov.u64 	%rd9, %rd33;
	setp.ne.s64 	%p4, %rd9, 0;
	@%p4 bra 	$L__BB0_7;
	ld.global.nc.f32 	%f103, [%rd7];
	bra.uni 	$L__BB0_10;
$L__BB0_7:
	setp.eq.s64 	%p5, %rd9, 2;
	@%p5 bra 	$L__BB0_12;
	setp.ne.s64 	%p6, %rd9, 1;
	@%p6 bra 	$L__BB0_24;
	ld.global.nc.f32 	%f104, [%rd7+4];
$L__BB0_10:
	@%p4 bra 	$L__BB0_13;
	ld.global.nc.f32 	%f101, [%rd8];
	bra.uni 	$L__BB0_14;
$L__BB0_12:
	ld.global.nc.f32 	%f102, [%rd7+8];
	ld.global.nc.f32 	%f100, [%rd8+8];
	bra.uni 	$L__BB0_14;
$L__BB0_13:
	ld.global.nc.f32 	%f106, [%rd8+4];
$L__BB0_14:
	add.s64 	%rd33, %rd9, 1;
	setp.lt.u64 	%p8, %rd9, 3;
	add.s64 	%rd21, %rd33, %rd32;
	setp.lt.u64 	%p9, %rd21, %rd14;
	and.pred  	%p10, %p8, %p9;
	@%p10 bra 	$L__BB0_5;
$L__BB0_15:
	mul.f32 	%f55, %f103, %f101;
	fma.rn.f32 	%f56, %f104, %f106, %f55;
	fma.rn.f32 	%f57, %f102, %f100, %f56;
	fma.rn.f32 	%f58, %f105, %f107, %f57;
	add.f32 	%f116, %f116, %f58;
	mul.f32 	%f59, %f103, %f103;
	fma.rn.f32 	%f60, %f104, %f104, %f59;
	fma.rn.f32 	%f61, %f102, %f102, %f60;
	fma.rn.f32 	%f62, %f105, %f105, %f61;
	add.f32 	%f117, %f117, %f62;
	mul.f32 	%f63, %f101, %f101;
	fma.rn.f32 	%f64, %f106, %f106, %f63;
	fma.rn.f32 	%f65, %f100, %f100, %f64;
	fma.rn.f32 	%f66, %f107, %f107, %f65;
	add.f32 	%f118, %f118, %f66;
	cvt.u64.u32 	%rd26, %r11;
	add.s64 	%rd32, %rd32, %rd26;
	setp.lt.u64 	%p11, %rd32, %rd14;
	@%p11 bra 	$L__BB0_3;
$L__BB0_16:
	mov.u32 	%r13, _ZZ22cosineSimilarityKernelPKfS0_PfmmE6sh_dot;
	add.s32 	%r2, %r13, %r9;
	st.shared.f32 	[%r2], %f116;
	mov.u32 	%r14, _ZZ22cosineSimilarityKernelPKfS0_PfmmE12sh_norm_pred;
	add.s32 	%r3, %r14, %r9;
	st.shared.f32 	[%r3], %f117;
	mov.u32 	%r15, _ZZ22cosineSimilarityKernelPKfS0_PfmmE12sh_norm_targ;
	add.s32 	%r4, %r15, %r9;
	st.shared.f32 	[%r4], %f118;
	bar.sync 	0;
	mov.u32 	%r20, %ntid.x;
	setp.lt.u32 	%p12, %r20, 2;
	@%p12 bra 	$L__BB0_20;
$L__BB0_17:
	shr.u32 	%r7, %r20, 1;
	setp.ge.u32 	%p13, %r1, %r7;
	@%p13 bra 	$L__BB0_19;
	shl.b32 	%r16, %r7, 2;
	add.s32 	%r17, %r2, %r16;
	ld.shared.f32 	%f67, [%r17];
	ld.shared.f32 	%f68, [%r2];
	add.f32 	%f69, %f67, %f68;
	st.shared.f32 	[%r2], %f69;
	add.s32 	%r18, %r3, %r16;
	ld.shared.f32 	%f70, [%r18];
	ld.shared.f32 	%f71, [%r3];
	add.f32 	%f72, %f70, %f71;
	st.shared.f32 	[%r3], %f72;
	add.s32 	%r19, %r4, %r16;
	ld.shared.f32 	%f73, [%r19];
	ld.shared.f32 	%f74, [%r4];
	add.f32 	%f75, %f73, %f74;
	st.shared.f32 	[%r4], %f75;
$L__BB0_19:
	bar.sync 	0;
	setp.gt.u32 	%p14, %r20, 3;
	mov.u32 	%r20, %r7;
	@%p14 bra 	$L__BB0_17;
$L__BB0_20:
	setp.ne.s32 	%p15, %r1, 0;
	@%p15 bra 	$L__BB0_22;
	ld.param.u64 	%rd31, [_Z22cosineSimilarityKernelPKfS0_Pfmm_param_2];
	ld.shared.f32 	%f76, [_ZZ22cosineSimilarityKernelPKfS0_PfmmE6sh_dot];
	ld.shared.f32 	%f77, [_ZZ22cosineSimilarityKernelPKfS0_PfmmE12sh_norm_pred];
	sqrt.rn.f32 	%f78, %f77;
	ld.shared.f32 	%f79, [_ZZ22cosineSimilarityKernelPKfS0_PfmmE12sh_norm_targ];
	sqrt.rn.f32 	%f80, %f79;
	max.f32 	%f81, %f78, 0f322BCC77;
	max.f32 	%f82, %f80, 0f322BCC77;
	mul.f32 	%f83, %f81, %f82;
	div.rn.f32 	%f84, %f76, %f83;
	mov.f32 	%f85, 0f3F800000;
	sub.f32 	%f86, %f85, %f84;
	cvta.to.global.u64 	%rd27, %rd31;
	shl.b64 	%rd28, %rd2, 2;
	add.s64 	%rd29, %rd27, %rd28;
	st.global.f32 	[%rd29], %f86;
$L__BB0_22:
	ret;
$L__BB0_23:
	add.s64 	%rd22, %rd32, %rd4;
	shl.b64 	%rd23, %rd22, 2;
	add.s64 	%rd24, %rd1, %rd23;
	ld.global.nc.v4.f32 	{%f103, %f104, %f102, %f105}, [%rd24];
	add.s64 	%rd25, %rd6, %rd23;
	ld.global.nc.v4.f32 	{%f101, %f106, %f100, %f107}, [%rd25];
	bra.uni 	$L__BB0_15;
$L__BB0_24:
	ld.global.nc.f32 	%f105, [%rd7+12];
	ld.global.nc.f32 	%f107, [%rd8+12];
	bra.uni 	$L__BB0_14;

}


// ===== COMPILED SASS (sm_100) =====

	.target	sm_100

	.elftype	@"ET_EXEC"


//--------------------- .note.nv.tkinfo           --------------------------
	.section	.note.nv.tkinfo,"",@"SHT_NOTE"
	.sectionflags	@"SHF_NOTE_NV_TKINFO"
	.tkinfo
        /*0018*/ 	.word	0x00000002
        /*0030*/ 	.string	""
        /*0030*/ 	.string	"ptxas"
        /*0030*/ 	.string	"Cuda compilation tools, release 13.0, V13.0.88"
        /*0030*/ 	.string	"Build cuda_13.0.r13.0/compiler.36424714_0"
        /*0030*/ 	.string	"-arch sm_100 -m 64 "



//--------------------- .note.nv.cuinfo           --------------------------
	.section	.note.nv.cuinfo,"",@"SHT_NOTE"
	.sectionflags	@"SHF_NOTE_NV_CUINFO"
        /*0018*/ 	.short	0x0002
        /*001a*/ 	.short	0x0064
        /*001c*/ 	.short	0x0082
	.zero		2


//--------------------- .nv.info                  --------------------------
	.section	.nv.info,"",@"SHT_CUDA_INFO"
	.align	4


	//----- nvinfo : EIATTR_REGCOUNT
	.align		4
        /*0000*/ 	.byte	0x04, 0x2f
        /*0002*/ 	.short	(.L_1 - .L_0)
	.align		4
.L_0:
        /*0004*/ 	.word	index@(_Z22cosineSimilarityKernelPKfS0_Pfmm)
        /*0008*/ 	.word	0x0000001e


	//----- nvinfo : EIATTR_FRAME_SIZE
	.align		4
.L_1:
        /*000c*/ 	.byte	0x04, 0x11
        /*000e*/ 	.short	(.L_3 - .L_2)
	.align		4
.L_2:
        /*0010*/ 	.word	index@($__internal_1_$__cuda_sm3x_div_rn_noftz_f32_slowpath)
        /*0014*/ 	.word	0x00000000


	//----- nvinfo : EIATTR_FRAME_SIZE
	.align		4
.L_3:
        /*0018*/ 	.byte	0x04, 0x11
        /*001a*/ 	.short	(.L_5 - .L_4)
	.align		4
.L_4:
        /*001c*/ 	.word	index@($__internal_0_$__cuda_sm20_sqrt_rn_f32_slowpath)
        /*0020*/ 	.word	0x00000000


	//----- nvinfo : EIATTR_FRAME_SIZE
	.align		4
.L_5:
        /*0024*/ 	.byte	0x04, 0x11
        /*0026*/ 	.short	(.L_7 - .L_6)
	.align		4
.L_6:
        /*0028*/ 	.word	index@(_Z22cosineSimilarityKernelPKfS0_Pfmm)
        /*002c*/ 	.word	0x00000000


	//----- nvinfo : EIATTR_MIN_STACK_SIZE
	.align		4
.L_7:
        /*0030*/ 	.byte	0x04, 0x12
        /*0032*/ 	.short	(.L_9 - .L_8)
	.align		4
.L_8:
        /*0034*/ 	.word	index@(_Z22cosineSimilarityKernelPKfS0_Pfmm)
        /*0038*/ 	.word	0x00000000
.L_9:


//--------------------- .nv.compat                --------------------------
	.section	.nv.compat,"",@"SHT_CUDA_COMPAT_INFO"
	.align	4
        /*0000*/ 	.byte	0x02, 0x09, 0x00, 0x00, 0x02, 0x02, 0x01, 0x00, 0x02, 0x05, 0x05, 0x00, 0x03, 0x07, 0x01, 0x01
        /*0010*/ 	.byte	0x02, 0x03, 0x00, 0x00, 0x02, 0x06, 0x01, 0x00, 0x04, 0x0b, 0x08, 0x00, 0x01, 0x00, 0x00, 0x00
        /*0020*/ 	.byte	0x00, 0x00, 0x00, 0x00


//--------------------- .nv.info._Z22cosineSimilarityKernelPKfS0_Pfmm --------------------------
	.section	.nv.info._Z22cosineSimilarityKernelPKfS0_Pfmm,"",@"SHT_CUDA_INFO"
	.sectionflags	@""
	.align	4


	//----- nvinfo : EIATTR_CUDA_API_VERSION
	.align		4
        /*0000*/ 	.byte	0x04, 0x37
        /*0002*/ 	.short	(.L_11 - .L_10)
.L_10:
        /*0004*/ 	.word	0x00000082


	//----- nvinfo : EIATTR_KPARAM_INFO
	.align		4
.L_11:
        /*0008*/ 	.byte	0x04, 0x17
        /*000a*/ 	.short	(.L_13 - .L_12)
.L_12:
        /*000c*/ 	.word	0x00000000
        /*0010*/ 	.short	0x0004
        /*0012*/ 	.short	0x0020
        /*0014*/ 	.byte	0x00, 0xf0, 0x21, 0x00


	//----- nvinfo : EIATTR_KPARAM_INFO
	.align		4
.L_13:
        /*0018*/ 	.byte	0x04, 0x17
        /*001a*/ 	.short	(.L_15 - .L_14)
.L_14:
        /*001c*/ 	.word	0x00000000
        /*0020*/ 	.short	0x0003
        /*0022*/ 	.short	0x0018
        /*0024*/ 	.byte	0x00, 0xf0, 0x21, 0x00


	//----- nvinfo : EIATTR_KPARAM_INFO
	.align		4
.L_15:
        /*0028*/ 	.byte	0x04, 0x17
        /*002a*/ 	.short	(.L_17 - .L_16)
.L_16:
        /*002c*/ 	.word	0x00000000
        /*0030*/ 	.short	0x0002
        /*0032*/ 	.short	0x0010
        /*0034*/ 	.byte	0x00, 0xf5, 0x21, 0x00


	//----- nvinfo : EIATTR_KPARAM_INFO
	.align		4
.L_17:
        /*0038*/ 	.byte	0x04, 0x17
        /*003a*/ 	.short	(.L_19 - .L_18)
.L_18:
        /*003c*/ 	.word	0x00000000
        /*0040*/ 	.short	0x0001
        /*0042*/ 	.short	0x0008
        /*0044*/ 	.byte	0x00, 0xf5, 0x21, 0x00


	//----- nvinfo : EIATTR_KPARAM_INFO
	.align		4
.L_19:
        /*0048*/ 	.byte	0x04, 0x17
        /*004a*/ 	.short	(.L_21 - .L_20)
.L_20:
        /*004c*/ 	.word	0x00000000
        /*0050*/ 	.short	0x0000
        /*0052*/ 	.short	0x0000
        /*0054*/ 	.byte	0x00, 0xf5, 0x21, 0x00


	//----- nvinfo : EIATTR_SPARSE_MMA_MASK
	.align		4
.L_21:
        /*0058*/ 	.byte	0x03, 0x50
        /*005a*/ 	.short	0x0000


	//----- nvinfo : EIATTR_MAXREG_COUNT
	.align		4
        /*005c*/ 	.byte	0x03, 0x1b
        /*005e*/ 	.short	0x00ff


	//----- nvinfo : EIATTR_NUM_BARRIERS
	.align		4
        /*0060*/ 	.byte	0x02, 0x4c
        /*0062*/ 	.byte	0x01
	.zero		1


	//----- nvinfo : EIATTR_MERCURY_ISA_VERSION
	.align		4
        /*0064*/ 	.byte	0x03, 0x5f
        /*0066*/ 	.short	0x0101


	//----- nvinfo : EIATTR_VRC_CTA_INIT_COUNT
	.align		4
        /*0068*/ 	.byte	0x02, 0x4a
	.zero		1
	.zero		1


	//----- nvinfo : EIATTR_EXIT_INSTR_OFFSETS
	.align		4
        /*006c*/ 	.byte	0x04, 0x1c
        /*006e*/ 	.short	(.L_23 - .L_22)


	//   ....[0]....
.L_22:
        /*0070*/ 	.word	0x00000050


	//   ....[1]....
        /*0074*/ 	.word	0x00000a80


	//   ....[2]....
        /*0078*/ 	.word	0x00000df0


	//----- nvinfo : EIATTR_CRS_STACK_SIZE
	.align		4
.L_23:
        /*007c*/ 	.byte	0x04, 0x1e
        /*007e*/ 	.short	(.L_25 - .L_24)
.L_24:
        /*0080*/ 	.word	0x00000000


	//----- nvinfo : EIATTR_CBANK_PARAM_SIZE
	.align		4
.L_25:
        /*0084*/ 	.byte	0x03, 0x19
        /*0086*/ 	.short	0x0028


	//----- nvinfo : EIATTR_PARAM_CBANK
	.align		4
        /*0088*/ 	.byte	0x04, 0x0a
        /*008a*/ 	.short	(.L_27 - .L_26)
	.align		4
.L_26:
        /*008c*/ 	.word	index@(.nv.constant0._Z22cosineSimilarityKernelPKfS0_Pfmm)
        /*0090*/ 	.short	0x0380
        /*0092*/ 	.short	0x0028


	//----- nvinfo : EIATTR_SW_WAR
	.align		4
.L_27:
        /*0094*/ 	.byte	0x04, 0x36
        /*0096*/ 	.short	(.L_29 - .L_28)
.L_28:
        /*0098*/ 	.word	0x00000008
.L_29:


//--------------------- .nv.callgraph             --------------------------
	.section	.nv.callgraph,"",@"SHT_CUDA_CALLGRAPH"
	.align	4
	.sectionentsize	8
	.align		4
        /*0000*/ 	.word	0x00000000
	.align		4
        /*0004*/ 	.word	0xffffffff
	.align		4
        /*0008*/ 	.word	0x00000000
	.align		4
        /*000c*/ 	.word	0xfffffffe
	.align		4
        /*0010*/ 	.word	0x00000000
	.align		4
        /*0014*/ 	.word	0xfffffffd
	.align		4
        /*0018*/ 	.word	0x00000000
	.align		4
        /*001c*/ 	.word	0xfffffffc


//--------------------- .text._Z22cosineSimilarityKernelPKfS0_Pfmm --------------------------
	.section	.text._Z22cosineSimilarityKernelPKfS0_Pfmm,"ax",@progbits
	.align	128
        .global         _Z22cosineSimilarityKernelPKfS0_Pfmm
        .type           _Z22cosineSimilarityKernelPKfS0_Pfmm,@function
        .size           _Z22cosineSimilarityKernelPKfS0_Pfmm,(.L_x_34 - _Z22cosineSimilarityKernelPKfS0_Pfmm)
        .other          _Z22cosineSimilarityKernelPKfS0_Pfmm,@"STO_CUDA_ENTRY STV_DEFAULT"
_Z22cosineSimilarityKernelPKfS0_Pfmm:
.text._Z22cosineSimilarityKernelPKfS0_Pfmm:
[----:B------:R-:W-:Y:S08]  /*0000*/  LDC R1, c[0x0][0x37c] ;  /* 0x0000df00ff017b82 */ /* 0x000ff00000000800 */
[----:B------:R-:W0:Y:S08]  /*0010*/  S2UR UR8, SR_CTAID.X ;  /* 0x00000000000879c3 */ /* 0x000e300000002500 */
[----:B------:R-:W0:Y:S02]  /*0020*/  LDC.64 R2, c[0x0][0x398] ;  /* 0x0000e600ff027b82 */ /* 0x000e240000000a00 */
[----:B0-----:R-:W-:-:S04]  /*0030*/  ISETP.LE.U32.AND P0, PT, R2, UR8, PT ;  /* 0x0000000802007c0c */ /* 0x001fc8000bf03070 */
[----:B------:R-:W-:-:S13]  /*0040*/  ISETP.GE.U32.AND.EX P0, PT, RZ, R3, PT, P0 ;  /* 0x00000003ff00720c */ /* 0x000fda0003f06100 */
[----:B------:R-:W-:Y:S05]  /*0050*/  @P0 EXIT ;  /* 0x000000000000094d */ /* 0x000fea0003800000 */
[----:B------:R-:W0:Y:S01]  /*0060*/  S2R R0, SR_TID.X ;  /* 0x0000000000007919 */ /* 0x000e220000002100 */
[----:B------:R-:W1:Y:S01]  /*0070*/  LDCU.64 UR4, c[0x0][0x3a0] ;  /* 0x00007400ff0477ac */ /* 0x000e620008000a00 */
[----:B------:R-:W-:Y:S01]  /*0080*/  BSSY.RECONVERGENT B0, `(.L_x_0) ;  /* 0x0000073000007945 */ /* 0x000fe20003800200 */
[----:B------:R-:W-:Y:S01]  /*0090*/  IMAD.MOV.U32 R15, RZ, RZ, RZ ;  /* 0x000000ffff0f7224 */ /* 0x000fe200078e00ff */
[----:B------:R-:W2:Y:S01]  /*00a0*/  LDCU.64 UR10, c[0x0][0x358] ;  /* 0x00006b00ff0a77ac */ /* 0x000ea20008000a00 */
[----:B------:R-:W-:Y:S02]  /*00b0*/  IMAD.MOV.U32 R17, RZ, RZ, RZ ;  /* 0x000000ffff117224 */ /* 0x000fe400078e00ff */
[----:B------:R-:W-:Y:S01]  /*00c0*/  IMAD.MOV.U32 R19, RZ, RZ, RZ ;  /* 0x000000ffff137224 */ /* 0x000fe200078e00ff */
[----:B------:R-:W3:Y:S01]  /*00d0*/  LDCU.64 UR12, c[0x0][0x3a0] ;  /* 0x00007400ff0c77ac */ /* 0x000ee20008000a00 */
[----:B0-----:R-:W-:-:S05]  /*00e0*/  IMAD.SHL.U32 R14, R0, 0x4, RZ ;  /* 0x00000004000e7824 */ /* 0x001fca00078e00ff */
[----:B-1----:R-:W-:-:S04]  /*00f0*/  ISETP.GE.U32.AND P0, PT, R14, UR4, PT ;  /* 0x000000040e007c0c */ /* 0x002fc8000bf06070 */
[----:B------:R-:W-:-:S13]  /*0100*/  ISETP.GE.U32.AND.EX P0, PT, RZ, UR5, PT, P0 ;  /* 0x00000005ff007c0c */ /* 0x000fda000bf06100 */
[----:B--23--:R-:W-:Y:S05]  /*0110*/  @P0 BRA `(.L_x_1) ;  /* 0x0000000400a40947 */ /* 0x00cfea0003800000 */
[----:B------:R-:W0:Y:S01]  /*0120*/  LDC R16, c[0x0][0x360] ;  /* 0x0000d800ff107b82 */ /* 0x000e220000000800 */
[----:B------:R-:W-:Y:S01]  /*0130*/  MOV R18, R14 ;  /* 0x0000000e00127202 */ /* 0x000fe20000000f00 */
[----:B------:R-:W-:Y:S02]  /*0140*/  IMAD.MOV.U32 R21, RZ, RZ, RZ ;  /* 0x000000ffff157224 */ /* 0x000fe400078e00ff */
[----:B------:R-:W-:Y:S02]  /*0150*/  IMAD.MOV.U32 R19, RZ, RZ, RZ ;  /* 0x000000ffff137224 */ /* 0x000fe400078e00ff */
[----:B------:R-:W-:Y:S02]  /*0160*/  IMAD.MOV.U32 R17, RZ, RZ, RZ ;  /* 0x000000ffff117224 */ /* 0x000fe400078e00ff */
[----:B------:R-:W-:-:S07]  /*0170*/  IMAD.MOV.U32 R15, RZ, RZ, RZ ;  /* 0x000000ffff0f7224 */ /* 0x000fce00078e00ff */
.L_x_13:
[----:B------:R-:W1:Y:S01]  /*0180*/  LDCU.64 UR4, c[0x0][0x3a0] ;  /* 0x00007400ff0477ac */ /* 0x000e620008000a00 */
[----:B------:R-:W-:Y:S01]  /*0190*/  IADD3 R2, P0, PT, R18, 0x3, RZ ;  /* 0x0000000312027810 */ /* 0x000fe20007f1e0ff */
[----:B------:R-:W-:Y:S04]  /*01a0*/  BSSY.RECONVERGENT B1, `(.L_x_2) ;  /* 0x000004c000017945 */ /* 0x000fe80003800200 */
[----:B------:R-:W-:Y:S01]  /*01b0*/  IMAD.X R3, RZ, RZ, R21, P0 ;  /* 0x000000ffff037224 */ /* 0x000fe200000e0615 */
[----:B-1----:R-:W-:Y:S01]  /*01c0*/  MOV R23, UR4 ;  /* 0x0000000400177c02 */ /* 0x002fe20008000f00 */
[----:B------:R-:W-:-:S03]  /*01d0*/  IMAD.U32 R20, RZ, RZ, UR5 ;  /* 0x00000005ff147e24 */ /* 0x000fc6000f8e00ff */
[----:B------:R-:W-:-:S04]  /*01e0*/  ISETP.GE.U32.AND P0, PT, R2, R23, PT ;  /* 0x000000170200720c */ /* 0x000fc80003f06070 */
[----:B------:R-:W-:-:S13]  /*01f0*/  ISETP.GE.U32.AND.EX P0, PT, R3, R20, PT, P0 ;  /* 0x000000140300720c */ /* 0x000fda0003f06100 */
[----:B---3--:R-:W-:Y:S05]  /*0200*/  @P0 BRA `(.L_x_3) ;  /* 0x0000000000380947 */ /* 0x008fea0003800000 */
[----:B------:R-:W1:Y:S01]  /*0210*/  LDCU.128 UR4, c[0x0][0x380] ;  /* 0x00007000ff0477ac */ /* 0x000e620008000c00 */
[----:B------:R-:W-:Y:S02]  /*0220*/  IMAD.MOV.U32 R2, RZ, RZ, R18 ;  /* 0x000000ffff027224 */ /* 0x000fe400078e0012 */
[----:B------:R-:W-:Y:S02]  /*0230*/  IMAD.MOV.U32 R3, RZ, RZ, R21 ;  /* 0x000000ffff037224 */ /* 0x000fe400078e0015 */
[----:B------:R-:W-:-:S04]  /*0240*/  IMAD.WIDE.U32 R2, R23, UR8, R2 ;  /* 0x0000000817027c25 */ /* 0x000fc8000f8e0002 */
[----:B------:R-:W-:Y:S01]  /*0250*/  IMAD R3, R20, UR8, R3 ;  /* 0x0000000814037c24 */ /* 0x000fe2000f8e0203 */
[----:B------:R-:W-:-:S04]  /*0260*/  SHF.L.U32 R8, R2, 0x2, RZ ;  /* 0x0000000202087819 */ /* 0x000fc800000006ff */
[----:B------:R-:W-:Y:S02]  /*0270*/  SHF.L.U64.HI R2, R2, 0x2, R3 ;  /* 0x0000000202027819 */ /* 0x000fe40000010203 */
[C---:B-1----:R-:W-:Y:S02]  /*0280*/  IADD3 R4, P0, PT, R8.reuse, UR4, RZ ;  /* 0x0000000408047c10 */ /* 0x042fe4000ff1e0ff */
[----:B------:R-:W-:Y:S02]  /*0290*/  IADD3 R8, P1, PT, R8, UR6, RZ ;  /* 0x0000000608087c10 */ /* 0x000fe4000ff3e0ff */
[C---:B------:R-:W-:Y:S02]  /*02a0*/  IADD3.X R5, PT, PT, R2.reuse, UR5, RZ, P0, !PT ;  /* 0x0000000502057c10 */ /* 0x040fe400087fe4ff */
[----:B------:R-:W-:-:S04]  /*02b0*/  IADD3.X R9, PT, PT, R2, UR7, RZ, P1, !PT ;  /* 0x0000000702097c10 */ /* 0x000fc80008ffe4ff */
[----:B------:R-:W5:Y:S04]  /*02c0*/  LDG.E.128.CONSTANT R4, desc[UR10][R4.64] ;  /* 0x0000000a04047981 */ /* 0x000f68000c1e9d00 */
[----:B------:R-:W5:Y:S01]  /*02d0*/  LDG.E.128.CONSTANT R8, desc[UR10][R8.64] ;  /* 0x0000000a08087981 */ /* 0x000f62000c1e9d00 */
[----:B------:R-:W-:Y:S05]  /*02e0*/  BRA `(.L_x_4) ;  /* 0x0000000000dc7947 */ /* 0x000fea0003800000 */
.L_x_3:
[----:B------:R-:W1:Y:S01]  /*02f0*/  LDCU.128 UR4, c[0x0][0x380] ;  /* 0x00007000ff0477ac */ /* 0x000e620008000c00 */
[----:B------:R-:W-:Y:S02]  /*0300*/  IMAD.MOV.U32 R2, RZ, RZ, R18 ;  /* 0x000000ffff027224 */ /* 0x000fe400078e0012 */
[----:B------:R-:W-:Y:S02]  /*0310*/  HFMA2 R22, -RZ, RZ, 0, 0 ;  /* 0x00000000ff167431 */ /* 0x000fe400000001ff */
[----:B------:R-:W-:Y:S01]  /*0320*/  IMAD.MOV.U32 R3, RZ, RZ, R21 ;  /* 0x000000ffff037224 */ /* 0x000fe200078e0015 */
[----:B------:R-:W-:Y:S01]  /*0330*/  CS2R R8, SRZ ;  /* 0x0000000000087805 */ /* 0x000fe2000001ff00 */
[----:B------:R-:W-:Y:S01]  /*0340*/  IMAD.MOV.U32 R24, RZ, RZ, RZ ;  /* 0x000000ffff187224 */ /* 0x000fe200078e00ff */
[----:B------:R-:W-:Y:S01]  /*0350*/  CS2R R10, SRZ ;  /* 0x00000000000a7805 */ /* 0x000fe2000001ff00 */
[----:B------:R-:W-:Y:S01]  /*0360*/  IMAD.WIDE.U32 R2, R23, UR8, R2 ;  /* 0x0000000817027c25 */ /* 0x000fe2000f8e0002 */
[----:B------:R-:W-:-:S03]  /*0370*/  CS2R R6, SRZ ;  /* 0x0000000000067805 */ /* 0x000fc6000001ff00 */
[----:B------:R-:W-:Y:S02]  /*0380*/  IMAD R3, R20, UR8, R3 ;  /* 0x0000000814037c24 */ /* 0x000fe4000f8e0203 */
[----:B------:R-:W-:-:S03]  /*0390*/  IMAD.SHL.U32 R12, R2, 0x4, RZ ;  /* 0x00000004020c7824 */ /* 0x000fc600078e00ff */
[----:B------:R-:W-:Y:S02]  /*03a0*/  SHF.L.U64.HI R4, R2, 0x2, R3 ;  /* 0x0000000202047819 */ /* 0x000fe40000010203 */
[C---:B-1----:R-:W-:Y:S02]  /*03b0*/  IADD3 R2, P0, PT, R12.reuse, UR4, RZ ;  /* 0x000000040c027c10 */ /* 0x042fe4000ff1e0ff */
[----:B------:R-:W-:Y:S02]  /*03c0*/  IADD3 R12, P1, PT, R12, UR6, RZ ;  /* 0x000000060c0c7c10 */ /* 0x000fe4000ff3e0ff */
[C---:B------:R-:W-:Y:S02]  /*03d0*/  IADD3.X R3, PT, PT, R4.reuse, UR5, RZ, P0, !PT ;  /* 0x0000000504037c10 */ /* 0x040fe400087fe4ff */
[----:B------:R-:W-:Y:S02]  /*03e0*/  IADD3.X R13, PT, PT, R4, UR7, RZ, P1, !PT ;  /* 0x00000007040d7c10 */ /* 0x000fe40008ffe4ff */
[----:B------:R-:W-:-:S07]  /*03f0*/  CS2R R4, SRZ ;  /* 0x0000000000047805 */ /* 0x000fce000001ff00 */
.L_x_12:
[----:B------:R-:W-:Y:S01]  /*0400*/  ISETP.NE.U32.AND P0, PT, R24, RZ, PT ;  /* 0x000000ff1800720c */ /* 0x000fe20003f05070 */
[----:B------:R-:W-:Y:S04]  /*0410*/  BSSY.RECONVERGENT B2, `(.L_x_5) ;  /* 0x0000018000027945 */ /* 0x000fe80003800200 */
[----:B------:R-:W-:Y:S01]  /*0420*/  BSSY.RELIABLE B3, `(.L_x_6) ;  /* 0x0000011000037945 */ /* 0x000fe20003800100 */
[----:B------:R-:W-:-:S13]  /*0430*/  ISETP.NE.AND.EX P0, PT, R22, RZ, PT, P0 ;  /* 0x000000ff1600720c */ /* 0x000fda0003f05300 */
[----:B-123-5:R-:W-:Y:S05]  /*0440*/  @P0 BRA `(.L_x_7) ;  /* 0x0000000000080947 */ /* 0x02efea0003800000 */
[----:B------:R2:W5:Y:S01]  /*0450*/  LDG.E.CONSTANT R4, desc[UR10][R2.64] ;  /* 0x0000000a02047981 */ /* 0x000562000c1e9900 */
[----:B------:R-:W-:Y:S05]  /*0460*/  BRA `(.L_x_8) ;  /* 0x0000000000307947 */ /* 0x000fea0003800000 */
.L_x_7:
[----:B------:R-:W-:-:S04]  /*0470*/  ISETP.NE.U32.AND P1, PT, R24, 0x2, PT ;  /* 0x000000021800780c */ /* 0x000fc80003f25070 */
[----:B------:R-:W-:-:S13]  /*0480*/  ISETP.NE.AND.EX P1, PT, R22, RZ, PT, P1 ;  /* 0x000000ff1600720c */ /* 0x000fda0003f25310 */
[----:B------:R-:W-:Y:S05]  /*0490*/  @!P1 BREAK.RELIABLE B3 ;  /* 0x0000000000039942 */ /* 0x000fea0003800100 */
[----:B------:R-:W-:Y:S05]  /*04a0*/  @!P1 BRA `(.L_x_9) ;  /* 0x0000000000309947 */ /* 0x000fea0003800000 */
[----:B------:R-:W-:-:S04]  /*04b0*/  ISETP.NE.U32.AND P1, PT, R24, 0x1, PT ;  /* 0x000000011800780c */ /* 0x000fc80003f25070 */
[----:B------:R-:W-:-:S13]  /*04c0*/  ISETP.NE.AND.EX P1, PT, R22, RZ, PT, P1 ;  /* 0x000000ff1600720c */ /* 0x000fda0003f25310 */
[----:B------:R-:W-:Y:S05]  /*04d0*/  @P1 BREAK.RELIABLE B3 ;  /* 0x0000000000031942 */ /* 0x000fea0003800100 */
[----:B------:R-:W-:Y:S05]  /*04e0*/  @!P1 BRA `(.L_x_10) ;  /* 0x00000000000c9947 */ /* 0x000fea0003800000 */
[----:B------:R1:W5:Y:S04]  /*04f0*/  LDG.E.CONSTANT R7, desc[UR10][R2.64+0xc] ;  /* 0x00000c0a02077981 */ /* 0x000368000c1e9900 */
[----:B------:R1:W5:Y:S01]  /*0500*/  LDG.E.CONSTANT R11, desc[UR10][R12.64+0xc] ;  /* 0x00000c0a0c0b7981 */ /* 0x000362000c1e9900 */
[----:B------:R-:W-:Y:S05]  /*0510*/  BRA `(.L_x_11) ;  /* 0x00000000001c7947 */ /* 0x000fea0003800000 */
.L_x_10:
[----:B------:R1:W5:Y:S02]  /*0520*/  LDG.E.CONSTANT R5, desc[UR10][R2.64+0x4] ;  /* 0x0000040a02057981 */ /* 0x000364000c1e9900 */
.L_x_8:
[----:B------:R-:W-:Y:S05]  /*0530*/  BSYNC.RELIABLE B3 ;  /* 0x0000000000037941 */ /* 0x000fea0003800100 */
.L_x_6:
[----:B------:R3:W5:Y:S04]  /*0540*/  @!P0 LDG.E.CONSTANT R8, desc[UR10][R12.64] ;  /* 0x0000000a0c088981 */ /* 0x000768000c1e9900 */
[----:B------:R3:W5:Y:S01]  /*0550*/  @P0 LDG.E.CONSTANT R9, desc[UR10][R12.64+0x4] ;  /* 0x0000040a0c090981 */ /* 0x000762000c1e9900 */
[----:B------:R-:W-:Y:S05]  /*0560*/  BRA `(.L_x_11) ;  /* 0x0000000000087947 */ /* 0x000fea0003800000 */
.L_x_9:
[----:B------:R2:W5:Y:S04]  /*0570*/  LDG.E.CONSTANT R6, desc[UR10][R2.64+0x8] ;  /* 0x0000080a02067981 */ /* 0x000568000c1e9900 */
[----:B------:R2:W5:Y:S02]  /*0580*/  LDG.E.CONSTANT R10, desc[UR10][R12.64+0x8] ;  /* 0x0000080a0c0a7981 */ /* 0x000564000c1e9900 */
.L_x_11:
[----:B------:R-:W-:Y:S05]  /*0590*/  BSYNC.RECONVERGENT B2 ;  /* 0x0000000000027941 */ /* 0x000fea0003800200 */
.L_x_5:
[C---:B------:R-:W-:Y:S01]  /*05a0*/  IADD3 R27, P1, PT, R24.reuse, 0x1, RZ ;  /* 0x00000001181b7810 */ /* 0x040fe20007f3e0ff */
[----:B------:R-:W-:Y:S01]  /*05b0*/  IMAD.U32 R23, RZ, RZ, UR12 ;  /* 0x0000000cff177e24 */ /* 0x000fe2000f8e00ff */
[----:B------:R-:W-:Y:S02]  /*05c0*/  ISETP.LT.U32.AND P0, PT, R24, 0x3, PT ;  /* 0x000000031800780c */ /* 0x000fe40003f01070 */
[----:B------:R-:W-:Y:S01]  /*05d0*/  IADD3 R20, P2, PT, R18, R27, RZ ;  /* 0x0000001b12147210 */ /* 0x000fe20007f5e0ff */
[----:B------:R-:W-:Y:S01]  /*05e0*/  IMAD.MOV.U32 R24, RZ, RZ, R27 ;  /* 0x000000ffff187224 */ /* 0x000fe200078e001b */
[----:B------:R-:W-:Y:S01]  /*05f0*/  ISETP.LT.U32.AND.EX P0, PT, R22, RZ, PT, P0 ;  /* 0x000000ff1600720c */ /* 0x000fe20003f01100 */
[----:B------:R-:W-:Y:S01]  /*0600*/  IMAD.X R22, RZ, RZ, R22, P1 ;  /* 0x000000ffff167224 */ /* 0x000fe200008e0616 */
[----:B------:R-:W-:Y:S01]  /*0610*/  ISETP.GE.U32.AND P1, PT, R20, R23, PT ;  /* 0x000000171400720c */ /* 0x000fe20003f26070 */
[----:B------:R-:W-:-:S03]  /*0620*/  IMAD.U32 R20, RZ, RZ, UR13 ;  /* 0x0000000dff147e24 */ /* 0x000fc6000f8e00ff */
[----:B------:R-:W-:-:S04]  /*0630*/  IADD3.X R25, PT, PT, R21, R22, RZ, P2, !PT ;  /* 0x0000001615197210 */ /* 0x000fc800017fe4ff */
[----:B------:R-:W-:-:S13]  /*0640*/  ISETP.GE.U32.AND.EX P1, PT, R25, R20, PT, P1 ;  /* 0x000000141900720c */ /* 0x000fda0003f26110 */
[----:B------:R-:W-:Y:S05]  /*0650*/  @!P1 BRA P0, `(.L_x_12) ;  /* 0xfffffffc00689947 */ /* 0x000fea000003ffff */
.L_x_4:
[----:B------:R-:W-:Y:S05]  /*0660*/  BSYNC.RECONVERGENT B1 ;  /* 0x0000000000017941 */ /* 0x000fea0003800200 */
.L_x_2:
[----:B0-----:R-:W-:Y:S01]  /*0670*/  LEA R18, P1, R16, R18, 0x2 ;  /* 0x0000001210127211 */ /* 0x001fe200078210ff */
[C---:B-12--5:R-:W-:Y:S01]  /*0680*/  FMUL R2, R4.reuse, R8 ;  /* 0x0000000804027220 */ /* 0x066fe20000400000 */
[----:B------:R-:W-:Y:S01]  /*0690*/  FMUL R4, R4, R4 ;  /* 0x0000000404047220 */ /* 0x000fe20000400000 */
[----:B------:R-:W-:Y:S01]  /*06a0*/  FMUL R8, R8, R8 ;  /* 0x0000000808087220 */ /* 0x000fe20000400000 */
[----:B------:R-:W-:Y:S01]  /*06b0*/  ISETP.GE.U32.AND P0, PT, R18, R23, PT ;  /* 0x000000171200720c */ /* 0x000fe20003f06070 */
[----:B------:R-:W-:Y:S02]  /*06c0*/  IMAD.X R21, RZ, RZ, R21, P1 ;  /* 0x000000ffff157224 */ /* 0x000fe400008e0615 */
[C---:B------:R-:W-:Y:S01]  /*06d0*/  FFMA R3, R5.reuse, R9, R2 ;  /* 0x0000000905037223 */ /* 0x040fe20000000002 */
[----:B------:R-:W-:Y:S01]  /*06e0*/  FFMA R5, R5, R5, R4 ;  /* 0x0000000505057223 */ /* 0x000fe20000000004 */
[----:B------:R-:W-:Y:S01]  /*06f0*/  FFMA R9, R9, R9, R8 ;  /* 0x0000000909097223 */ /* 0x000fe20000000008 */
[----:B------:R-:W-:Y:S01]  /*0700*/  ISETP.GE.U32.AND.EX P0, PT, R21, R20, PT, P0 ;  /* 0x000000141500720c */ /* 0x000fe20003f06100 */
[C---:B------:R-:W-:Y:S01]  /*0710*/  FFMA R2, R6.reuse, R10, R3 ;  /* 0x0000000a06027223 */ /* 0x040fe20000000003 */
[----:B------:R-:W-:Y:S01]  /*0720*/  FFMA R6, R6, R6, R5 ;  /* 0x0000000606067223 */ /* 0x000fe20000000005 */
[----:B------:R-:W-:-:S02]  /*0730*/  FFMA R10, R10, R10, R9 ;  /* 0x0000000a0a0a7223 */ /* 0x000fc40000000009 */
[C---:B------:R-:W-:Y:S01]  /*0740*/  FFMA R2, R7.reuse, R11, R2 ;  /* 0x0000000b07027223 */ /* 0x040fe20000000002 */
[----:B------:R-:W-:Y:S01]  /*0750*/  FFMA R6, R7, R7, R6 ;  /* 0x0000000707067223 */ /* 0x000fe20000000006 */
[----:B------:R-:W-:Y:S02]  /*0760*/  FFMA R10, R11, R11, R10 ;  /* 0x0000000b0b0a7223 */ /* 0x000fe4000000000a */
[----:B------:R-:W-:Y:S01]  /*0770*/  FADD R15, R2, R15 ;  /* 0x0000000f020f7221 */ /* 0x000fe20000000000 */
[----:B------:R-:W-:Y:S01]  /*0780*/  FADD R17, R6, R17 ;  /* 0x0000001106117221 */ /* 0x000fe20000000000 */
[----:B------:R-:W-:Y:S02]  /*0790*/  FADD R19, R10, R19 ;  /* 0x000000130a137221 */ /* 0x000fe40000000000 */
[----:B------:R-:W-:Y:S05]  /*07a0*/  @!P0 BRA `(.L_x_13) ;  /* 0xfffffff800748947 */ /* 0x000fea000383ffff */
.L_x_1:
[----:B------:R-:W-:Y:S05]  /*07b0*/  BSYNC.RECONVERGENT B0 ;  /* 0x0000000000007941 */ /* 0x000fea0003800200 */
.L_x_0:
[----:B------:R-:W-:Y:S05]  /*07c0*/  WARPSYNC.ALL ;  /* 0x0000000000007948 */ /* 0x000fea0003800000 */
[----:B------:R-:W0:Y:S01]  /*07d0*/  S2UR UR7, SR_CgaCtaId ;  /* 0x00000000000779c3 */ /* 0x000e220000008800 */
[----:B------:R-:W-:Y:S02]  /*07e0*/  UMOV UR4, 0x400 ;  /* 0x0000040000047882 */ /* 0x000fe40000000000 */
[----:B------:R-:W-:Y:S02]  /*07f0*/  UIADD3 UR5, UPT, UPT, UR4, 0x100, URZ ;  /* 0x0000010004057890 */ /* 0x000fe4000fffe0ff */
[----:B------:R-:W-:-:S02]  /*0800*/  UIADD3 UR6, UPT, UPT, UR4, 0x200, URZ ;  /* 0x0000020004067890 */ /* 0x000fc4000fffe0ff */
[----:B0-----:R-:W-:Y:S02]  /*0810*/  ULEA UR4, UR7, UR4, 0x18 ;  /* 0x0000000407047291 */ /* 0x001fe4000f8ec0ff */
[----:B------:R-:W-:Y:S02]  /*0820*/  ULEA UR5, UR7, UR5, 0x18 ;  /* 0x0000000507057291 */ /* 0x000fe4000f8ec0ff */
[----:B------:R-:W-:Y:S01]  /*0830*/  ULEA UR6, UR7, UR6, 0x18 ;  /* 0x0000000607067291 */ /* 0x000fe2000f8ec0ff */
[----:B------:R-:W0:Y:S01]  /*0840*/  LDCU UR7, c[0x0][0x360] ;  /* 0x00006c00ff0777ac */ /* 0x000e220008000800 */
[C---:B------:R-:W-:Y:S02]  /*0850*/  VIADD R2, R14.reuse, UR4 ;  /* 0x000000040e027c36 */ /* 0x040fe40008000000 */
[C---:B------:R-:W-:Y:S01]  /*0860*/  IADD3 R3, PT, PT, R14.reuse, UR5, RZ ;  /* 0x000000050e037c10 */ /* 0x040fe2000fffe0ff */
[----:B------:R1:W-:Y:S01]  /*0870*/  STS [R14+UR4], R15 ;  /* 0x0000000f0e007988 */ /* 0x0003e20008000804 */
[----:B------:R-:W-:-:S03]  /*0880*/  VIADD R4, R14, UR6 ;  /* 0x000000060e047c36 */ /* 0x000fc60008000000 */
[----:B------:R1:W-:Y:S04]  /*0890*/  STS [R14+UR5], R17 ;  /* 0x000000110e007988 */ /* 0x0003e80008000805 */
[----:B------:R1:W-:Y:S01]  /*08a0*/  STS [R14+UR6], R19 ;  /* 0x000000130e007988 */ /* 0x0003e20008000806 */
[----:B0-----:R-:W-:Y:S01]  /*08b0*/  UISETP.GE.U32.AND UP0, UPT, UR7, 0x2, UPT ;  /* 0x000000020700788c */ /* 0x001fe2000bf06070 */
[----:B------:R-:W-:Y:S08]  /*08c0*/  BAR.SYNC.DEFER_BLOCKING 0x0 ;  /* 0x0000000000007b1d */ /* 0x000ff00000010000 */
[----:B-1----:R-:W-:Y:S05]  /*08d0*/  BRA.U !UP0, `(.L_x_14) ;  /* 0x0000000108647547 */ /* 0x002fea000b800000 */
[----:B------:R-:W-:-:S07]  /*08e0*/  IMAD.U32 R5, RZ, RZ, UR7 ;  /* 0x00000007ff057e24 */ /* 0x000fce000f8e00ff */
.L_x_17:
[----:B---3--:R-:W-:Y:S01]  /*08f0*/  SHF.R.U32.HI R13, RZ, 0x1, R5 ;  /* 0x00000001ff0d7819 */ /* 0x008fe20000011605 */
[----:B------:R-:W-:Y:S03]  /*0900*/  BSSY.RECONVERGENT B0, `(.L_x_15) ;  /* 0x0000012000007945 */ /* 0x000fe60003800200 */
[----:B------:R-:W-:-:S13]  /*0910*/  ISETP.GE.U32.AND P0, PT, R0, R13, PT ;  /* 0x0000000d0000720c */ /* 0x000fda0003f06070 */
[----:B0-----:R-:W-:Y:S05]  /*0920*/  @P0 BRA `(.L_x_16) ;  /* 0x00000000003c0947 */ /* 0x001fea0003800000 */
[C---:B------:R-:W-:Y:S01]  /*0930*/  IMAD R6, R13.reuse, 0x4, R2 ;  /* 0x000000040d067824 */ /* 0x040fe200078e0202 */
[----:B------:R-:W-:Y:S01]  /*0940*/  LDS R7, [R14+UR4] ;  /* 0x000000040e077984 */ /* 0x000fe20008000800 */
[C---:B------:R-:W-:Y:S01]  /*0950*/  LEA R8, R13.reuse, R3, 0x2 ;  /* 0x000000030d087211 */ /* 0x040fe200078e10ff */
[----:B------:R-:W-:-:S03]  /*0960*/  IMAD R10, R13, 0x4, R4 ;  /* 0x000000040d0a7824 */ /* 0x000fc600078e0204 */
[----:B------:R-:W0:Y:S02]  /*0970*/  LDS R6, [R6] ;  /* 0x0000000006067984 */ /* 0x000e240000000800 */
[----:B0-----:R-:W-:-:S05]  /*0980*/  FADD R7, R6, R7 ;  /* 0x0000000706077221 */ /* 0x001fca0000000000 */
[----:B------:R-:W-:Y:S04]  /*0990*/  STS [R14+UR4], R7 ;  /* 0x000000070e007988 */ /* 0x000fe80008000804 */
[----:B------:R-:W-:Y:S04]  /*09a0*/  LDS R8, [R8] ;  /* 0x0000000008087984 */ /* 0x000fe80000000800 */
[----:B------:R-:W0:Y:S02]  /*09b0*/  LDS R9, [R14+UR5] ;  /* 0x000000050e097984 */ /* 0x000e240008000800 */
[----:B0-----:R-:W-:-:S05]  /*09c0*/  FADD R9, R8, R9 ;  /* 0x0000000908097221 */ /* 0x001fca0000000000 */
[----:B------:R-:W-:Y:S04]  /*09d0*/  STS [R14+UR5], R9 ;  /* 0x000000090e007988 */ /* 0x000fe80008000805 */
[----:B------:R-:W-:Y:S04]  /*09e0*/  LDS R10, [R10] ;  /* 0x000000000a0a7984 */ /* 0x000fe80000000800 */
[----:B------:R-:W0:Y:S02]  /*09f0*/  LDS R11, [R14+UR6] ;  /* 0x000000060e0b7984 */ /* 0x000e240008000800 */
[----:B0-----:R-:W-:-:S05]  /*0a00*/  FADD R11, R10, R11 ;  /* 0x0000000b0a0b7221 */ /* 0x001fca0000000000 */
[----:B------:R0:W-:Y:S02]  /*0a10*/  STS [R14+UR6], R11 ;  /* 0x0000000b0e007988 */ /* 0x0001e40008000806 */
.L_x_16:
[----:B------:R-:W-:Y:S05]  /*0a20*/  BSYNC.RECONVERGENT B0 ;  /* 0x0000000000007941 */ /* 0x000fea0003800200 */
.L_x_15:
[----:B------:R-:W-:Y:S01]  /*0a30*/  BAR.SYNC.DEFER_BLOCKING 0x0 ;  /* 0x0000000000007b1d */ /* 0x000fe20000010000 */
[----:B------:R-:W-:Y:S01]  /*0a40*/  ISETP.GT.U32.AND P0, PT, R5, 0x3, PT ;  /* 0x000000030500780c */ /* 0x000fe20003f04070 */
[----:B------:R-:W-:-:S12]  /*0a50*/  IMAD.MOV.U32 R5, RZ, RZ, R13 ;  /* 0x000000ffff057224 */ /* 0x000fd800078e000d */
[----:B------:R-:W-:Y:S05]  /*0a60*/  @P0 BRA `(.L_x_17) ;  /* 0xfffffffc00a00947 */ /* 0x000fea000383ffff */
.L_x_14:
[----:B------:R-:W-:-:S13]  /*0a70*/  ISETP.NE.AND P0, PT, R0, RZ, PT ;  /* 0x000000ff0000720c */ /* 0x000fda0003f05270 */
[----:B------:R-:W-:Y:S05]  /*0a80*/  @P0 EXIT ;  /* 0x000000000000094d */ /* 0x000fea0003800000 */
[----:B------:R-:W1:Y:S01]  /*0a90*/  S2UR UR5, SR_CgaCtaId ;  /* 0x00000000000579c3 */ /* 0x000e620000008800 */
[----:B------:R-:W-:Y:S02]  /*0aa0*/  UMOV UR4, 0x400 ;  /* 0x0000040000047882 */ /* 0x000fe40000000000 */
[----:B-1----:R-:W-:-:S09]  /*0ab0*/  ULEA UR4, UR5, UR4, 0x18 ;  /* 0x0000000405047291 */ /* 0x002fd2000f8ec0ff */
[----:B------:R-:W1:Y:S04]  /*0ac0*/  LDS R2, [UR4+0x100] ;  /* 0x00010004ff027984 */ /* 0x000e680008000800 */
[----:B------:R-:W2:Y:S01]  /*0ad0*/  LDS R0, [UR4] ;  /* 0x00000004ff007984 */ /* 0x000ea20008000800 */
[----:B-1----:R-:W-:Y:S01]  /*0ae0*/  VIADD R4, R2, 0xf3000000 ;  /* 0xf300000002047836 */ /* 0x002fe20000000000 */
[----:B------:R1:W4:Y:S04]  /*0af0*/  MUFU.RSQ R3, R2 ;  /* 0x0000000200037308 */ /* 0x0003280000001400 */
[----:B------:R-:W-:-:S13]  /*0b00*/  ISETP.GT.U32.AND P0, PT, R4, 0x727fffff, PT ;  /* 0x727fffff0400780c */ /* 0x000fda0003f04070 */
[----:B-12-4-:R-:W-:Y:S05]  /*0b10*/  @!P0 BRA `(.L_x_18) ;  /* 0x0000000000108947 */ /* 0x016fea0003800000 */
[----:B------:R-:W-:-:S07]  /*0b20*/  MOV R7, 0xb40 ;  /* 0x00000b4000077802 */ /* 0x000fce0000000f00 */
[----:B0--3--:R-:W-:Y:S05]  /*0b30*/  CALL.REL.NOINC `($__internal_0_$__cuda_sm20_sqrt_rn_f32_slowpath) ;  /* 0x0000000000b07944 */ /* 0x009fea0003c00000 */
[----:B------:R-:W-:Y:S01]  /*0b40*/  MOV R4, R5 ;  /* 0x0000000500047202 */ /* 0x000fe20000000f00 */
[----:B------:R-:W-:Y:S06]  /*0b50*/  BRA `(.L_x_19) ;  /* 0x0000000000107947 */ /* 0x000fec0003800000 */
.L_x_18:
[----:B------:R-:W-:Y:S01]  /*0b60*/  FMUL.FTZ R5, R2, R3 ;  /* 0x0000000302057220 */ /* 0x000fe20000410000 */
[----:B------:R-:W-:-:S03]  /*0b70*/  FMUL.FTZ R3, R3, 0.5 ;  /* 0x3f00000003037820 */ /* 0x000fc60000410000 */
[----:B------:R-:W-:-:S04]  /*0b80*/  FFMA R2, -R5, R5, R2 ;  /* 0x0000000505027223 */ /* 0x000fc80000000102 */
[----:B------:R-:W-:-:S07]  /*0b90*/  FFMA R4, R2, R3, R5 ;  /* 0x0000000302047223 */ /* 0x000fce0000000005 */
.L_x_19:
[----:B------:R-:W1:Y:S01]  /*0ba0*/  S2UR UR5, SR_CgaCtaId ;  /* 0x00000000000579c3 */ /* 0x000e620000008800 */
[----:B------:R-:W-:Y:S02]  /*0bb0*/  UMOV UR4, 0x400 ;  /* 0x0000040000047882 */ /* 0x000fe40000000000 */
[----:B-1----:R-:W-:-:S09]  /*0bc0*/  ULEA UR4, UR5, UR4, 0x18 ;  /* 0x0000000405047291 */ /* 0x002fd2000f8ec0ff */
[----:B------:R-:W1:Y:S02]  /*0bd0*/  LDS R2, [UR4+0x200] ;  /* 0x00020004ff027984 */ /* 0x000e640008000800 */
[----:B-1----:R-:W-:Y:S01]  /*0be0*/  VIADD R5, R2, 0xf3000000 ;  /* 0xf300000002057836 */ /* 0x002fe20000000000 */
[----:B------:R1:W2:Y:S04]  /*0bf0*/  MUFU.RSQ R3, R2 ;  /* 0x0000000200037308 */ /* 0x0002a80000001400 */
[----:B------:R-:W-:-:S13]  /*0c00*/  ISETP.GT.U32.AND P0, PT, R5, 0x727fffff, PT ;  /* 0x727fffff0500780c */ /* 0x000fda0003f04070 */
[----:B-12---:R-:W-:Y:S05]  /*0c10*/  @!P0 BRA `(.L_x_20) ;  /* 0x0000000000108947 */ /* 0x006fea0003800000 */
[----:B------:R-:W-:-:S07]  /*0c20*/  MOV R7, 0xc40 ;  /* 0x00000c4000077802 */ /* 0x000fce0000000f00 */
[----:B0--3--:R-:W-:Y:S05]  /*0c30*/  CALL.REL.NOINC `($__internal_0_$__cuda_sm20_sqrt_rn_f32_slowpath) ;  /* 0x0000000000707944 */ /* 0x009fea0003c00000 */
[----:B------:R-:W-:Y:S01]  /*0c40*/  IMAD.MOV.U32 R2, RZ, RZ, R5 ;  /* 0x000000ffff027224 */ /* 0x000fe200078e0005 */
[----:B------:R-:W-:Y:S06]  /*0c50*/  BRA `(.L_x_21) ;  /* 0x0000000000107947 */ /* 0x000fec0003800000 */
.L_x_20:
[----:B------:R-:W-:Y:S01]  /*0c60*/  FMUL.FTZ R5, R2, R3 ;  /* 0x0000000302057220 */ /* 0x000fe20000410000 */
[----:B------:R-:W-:-:S03]  /*0c70*/  FMUL.FTZ R3, R3, 0.5 ;  /* 0x3f00000003037820 */ /* 0x000fc60000410000 */
[----:B------:R-:W-:-:S04]  /*0c80*/  FFMA R2, -R5, R5, R2 ;  /* 0x0000000505027223 */ /* 0x000fc80000000102 */
[----:B------:R-:W-:-:S07]  /*0c90*/  FFMA R2, R2, R3, R5 ;  /* 0x0000000302027223 */ /* 0x000fce0000000005 */
.L_x_21:
[----:B------:R-:W-:Y:S02]  /*0ca0*/  FMNMX R4, R4, 9.9999999392252902908e-09, !PT ;  /* 0x322bcc7704047809 */ /* 0x000fe40007800000 */
[----:B------:R-:W-:-:S05]  /*0cb0*/  FMNMX R3, R2, 9.9999999392252902908e-09, !PT ;  /* 0x322bcc7702037809 */ /* 0x000fca0007800000 */
[----:B------:R-:W-:-:S04]  /*0cc0*/  FMUL R9, R4, R3 ;  /* 0x0000000304097220 */ /* 0x000fc80000400000 */
[----:B------:R-:W1:Y:S08]  /*0cd0*/  MUFU.RCP R2, R9 ;  /* 0x0000000900027308 */ /* 0x000e700000001000 */
[----:B------:R-:W2:Y:S01]  /*0ce0*/  FCHK P0, R0, R9 ;  /* 0x0000000900007302 */ /* 0x000ea20000000000 */
[----:B-1----:R-:W-:-:S04]  /*0cf0*/  FFMA R3, -R9, R2, 1 ;  /* 0x3f80000009037423 */ /* 0x002fc80000000102 */
[----:B------:R-:W-:-:S04]  /*0d00*/  FFMA R3, R2, R3, R2 ;  /* 0x0000000302037223 */ /* 0x000fc80000000002 */
[----:B------:R-:W-:-:S04]  /*0d10*/  FFMA R2, R0, R3, RZ ;  /* 0x0000000300027223 */ /* 0x000fc800000000ff */
[----:B------:R-:W-:-:S04]  /*0d20*/  FFMA R4, -R9, R2, R0 ;  /* 0x0000000209047223 */ /* 0x000fc80000000100 */
[----:B------:R-:W-:Y:S01]  /*0d30*/  FFMA R4, R3, R4, R2 ;  /* 0x0000000403047223 */ /* 0x000fe20000000002 */
[----:B--2---:R-:W-:Y:S06]  /*0d40*/  @!P0 BRA `(.L_x_22) ;  /* 0x00000000000c8947 */ /* 0x004fec0003800000 */
[----:B------:R-:W-:-:S07]  /*0d50*/  MOV R2, 0xd70 ;  /* 0x00000d7000027802 */ /* 0x000fce0000000f00 */
[----:B0--3--:R-:W-:Y:S05]  /*0d60*/  CALL.REL.NOINC `($__internal_1_$__cuda_sm3x_div_rn_noftz_f32_slowpath) ;  /* 0x0000000000847944 */ /* 0x009fea0003c00000 */
[----:B------:R-:W-:-:S07]  /*0d70*/  IMAD.MOV.U32 R4, RZ, RZ, R5 ;  /* 0x000000ffff047224 */ /* 0x000fce00078e0005 */
.L_x_22:
[----:B------:R-:W1:Y:S01]  /*0d80*/  LDCU.64 UR4, c[0x0][0x390] ;  /* 0x00007200ff0477ac */ /* 0x000e620008000a00 */
[----:B------:R-:W-:Y:S01]  /*0d90*/  FADD R5, -R4, 1 ;  /* 0x3f80000004057421 */ /* 0x000fe20000000100 */
[----:B-1----:R-:W-:-:S04]  /*0da0*/  ULEA UR4, UP0, UR8, UR4, 0x2 ;  /* 0x0000000408047291 */ /* 0x002fc8000f8010ff */
[----:B------:R-:W-:Y:S02]  /*0db0*/  ULEA.HI.X UR5, UR8, UR5, URZ, 0x2, UP0 ;  /* 0x0000000508057291 */ /* 0x000fe400080f14ff */
[----:B------:R-:W-:-:S04]  /*0dc0*/  MOV R2, UR4 ;  /* 0x0000000400027c02 */ /* 0x000fc80008000f00 */
[----:B------:R-:W-:-:S05]  /*0dd0*/  IMAD.U32 R3, RZ, RZ, UR5 ;  /* 0x00000005ff037e24 */ /* 0x000fca000f8e00ff */
[----:B------:R-:W-:Y:S01]  /*0de0*/  STG.E desc[UR10][R2.64], R5 ;  /* 0x0000000502007986 */ /* 0x000fe2000c10190a */
[----:B------:R-:W-:Y:S05]  /*0df0*/  EXIT ;  /* 0x000000000000794d */ /* 0x000fea0003800000 */
        .weak           $__internal_0_$__cuda_sm20_sqrt_rn_f32_slowpath
        .type           $__internal_0_$__cuda_sm20_sqrt_rn_f32_slowpath,@function
        .size           $__internal_0_$__cuda_sm20_sqrt_rn_f32_slowpath,($__internal_1_$__cuda_sm3x_div_rn_noftz_f32_slowpath - $__internal_0_$__cuda_sm20_sqrt_rn_f32_slowpath)
$__internal_0_$__cuda_sm20_sqrt_rn_f32_slowpath:
[----:B------:R-:W-:-:S13]  /*0e00*/  LOP3.LUT P0, RZ, R2, 0x7fffffff, RZ, 0xc0, !PT ;  /* 0x7fffffff02ff7812 */ /* 0x000fda000780c0ff */
[----:B------:R-:W-:Y:S01]  /*0e10*/  @!P0 IMAD.MOV.U32 R3, RZ, RZ, R2 ;  /* 0x000000ffff038224 */ /* 0x000fe200078e0002 */
[----:B------:R-:W-:Y:S06]  /*0e20*/  @!P0 BRA `(.L_x_23) ;  /* 0x0000000000448947 */ /* 0x000fec0003800000 */
[----:B------:R-:W-:-:S13]  /*0e30*/  FSETP.GEU.FTZ.AND P0, PT, R2, RZ, PT ;  /* 0x000000ff0200720b */ /* 0x000fda0003f1e000 */
[----:B------:R-:W-:Y:S01]  /*0e40*/  @!P0 IMAD.MOV.U32 R3, RZ, RZ, 0x7fffffff ;  /* 0x7fffffffff038424 */ /* 0x000fe200078e00ff */
[----:B------:R-:W-:Y:S06]  /*0e50*/  @!P0 BRA `(.L_x_23) ;  /* 0x0000000000388947 */ /* 0x000fec0003800000 */
[----:B------:R-:W-:-:S13]  /*0e60*/  FSETP.GTU.FTZ.AND P0, PT, |R2|, +INF , PT ;  /* 0x7f8000000200780b */ /* 0x000fda0003f1c200 */
[----:B------:R-:W-:Y:S01]  /*0e70*/  @P0 FADD.FTZ R3, R2, 1 ;  /* 0x3f80000002030421 */ /* 0x000fe20000010000 */
[----:B------:R-:W-:Y:S06]  /*0e80*/  @P0 BRA `(.L_x_23) ;  /* 0x00000000002c0947 */ /* 0x000fec0003800000 */
[----:B------:R-:W-:-:S13]  /*0e90*/  FSETP.NEU.FTZ.AND P0, PT, |R2|, +INF , PT ;  /* 0x7f8000000200780b */ /* 0x000fda0003f1d200 */
[----:B------:R-:W-:Y:S01]  /*0ea0*/  @!P0 MOV R3, R2 ;  /* 0x0000000200038202 */ /* 0x000fe20000000f00 */
[----:B------:R-:W-:Y:S06]  /*0eb0*/  @!P0 BRA `(.L_x_23) ;  /* 0x0000000000208947 */ /* 0x000fec0003800000 */
[----:B------:R-:W-:-:S04]  /*0ec0*/  FFMA R2, R2, 1.84467440737095516160e+19, RZ ;  /* 0x5f80000002027823 */ /* 0x000fc800000000ff */
[----:B------:R-:W0:Y:S02]  /*0ed0*/  MUFU.RSQ R3, R2 ;  /* 0x0000000200037308 */ /* 0x000e240000001400 */
[----:B0-----:R-:W-:Y:S01]  /*0ee0*/  FMUL.FTZ R5, R2, R3 ;  /* 0x0000000302057220 */ /* 0x001fe20000410000 */
[----:B------:R-:W-:-:S03]  /*0ef0*/  FMUL.FTZ R3, R3, 0.5 ;  /* 0x3f00000003037820 */ /* 0x000fc60000410000 */
[----:B------:R-:W-:-:S04]  /*0f00*/  FADD.FTZ R6, -R5, -RZ ;  /* 0x800000ff05067221 */ /* 0x000fc80000010100 */
[----:B------:R-:W-:-:S04]  /*0f10*/  FFMA R6, R5, R6, R2 ;  /* 0x0000000605067223 */ /* 0x000fc80000000002 */
[----:B------:R-:W-:-:S04]  /*0f20*/  FFMA R3, R6, R3, R5 ;  /* 0x0000000306037223 */ /* 0x000fc80000000005 */
[----:B------:R-:W-:-:S07]  /*0f30*/  FMUL.FTZ R3, R3, 2.3283064365386962891e-10 ;  /* 0x2f80000003037820 */ /* 0x000fce0000410000 */
.L_x_23:
[----:B------:R-:W-:Y:S02]  /*0f40*/  IMAD.MOV.U32 R5, RZ, RZ, R3 ;  /* 0x000000ffff057224 */ /* 0x000fe400078e0003 */
[----:B------:R-:W-:Y:S02]  /*0f50*/  IMAD.MOV.U32 R2, RZ, RZ, R7 ;  /* 0x000000ffff027224 */ /* 0x000fe400078e0007 */
[----:B------:R-:W-:-:S04]  /*0f60*/  IMAD.MOV.U32 R3, RZ, RZ, 0x0 ;  /* 0x00000000ff037424 */ /* 0x000fc800078e00ff */
[----:B------:R-:W-:Y:S05]  /*0f70*/  RET.REL.NODEC R2 `(_Z22cosineSimilarityKernelPKfS0_Pfmm) ;  /* 0xfffffff002207950 */ /* 0x000fea0003c3ffff */
        .weak           $__internal_1_$__cuda_sm3x_div_rn_noftz_f32_slowpath
        .type           $__internal_1_$__cuda_sm3x_div_rn_noftz_f32_slowpath,@function
        .size           $__internal_1_$__cuda_sm3x_div_rn_noftz_f32_slowpath,(.L_x_34 - $__internal_1_$__cuda_sm3x_div_rn_noftz_f32_slowpath)
$__internal_1_$__cuda_sm3x_div_rn_noftz_f32_slowpath:
[--C-:B------:R-:W-:Y:S01]  /*0f80*/  SHF.R.U32.HI R4, RZ, 0x17, R9.reuse ;  /* 0x00000017ff047819 */ /* 0x100fe20000011609 */
[--C-:B------:R-:W-:Y:S01]  /*0f90*/  IMAD.MOV.U32 R5, RZ, RZ, R0.reuse ;  /* 0x000000ffff057224 */ /* 0x100fe200078e0000 */
[----:B------:R-:W-:Y:S01]  /*0fa0*/  SHF.R.U32.HI R3, RZ, 0x17, R0 ;  /* 0x00000017ff037819 */ /* 0x000fe20000011600 */
[----:B------:R-:W-:Y:S01]  /*0fb0*/  IMAD.MOV.U32 R6, RZ, RZ, R9 ;  /* 0x000000ffff067224 */ /* 0x000fe200078e0009 */
[----:B------:R-:W-:Y:S02]  /*0fc0*/  LOP3.LUT R13, R4, 0xff, RZ, 0xc0, !PT ;  /* 0x000000ff040d7812 */ /* 0x000fe400078ec0ff */
[----:B------:R-:W-:Y:S02]  /*0fd0*/  LOP3.LUT R4, R3, 0xff, RZ, 0xc0, !PT ;  /* 0x000000ff03047812 */ /* 0x000fe400078ec0ff */
[----:B------:R-:W-:-:S03]  /*0fe0*/  IADD3 R10, PT, PT, R13, -0x1, RZ ;  /* 0xffffffff0d0a7810 */ /* 0x000fc60007ffe0ff */
[----:B------:R-:W-:Y:S01]  /*0ff0*/  VIADD R8, R4, 0xffffffff ;  /* 0xffffffff04087836 */ /* 0x000fe20000000000 */
[----:B------:R-:W-:-:S04]  /*1000*/  ISETP.GT.U32.AND P0, PT, R10, 0xfd, PT ;  /* 0x000000fd0a00780c */ /* 0x000fc80003f04070 */
[----:B------:R-:W-:-:S13]  /*1010*/  ISETP.GT.U32.OR P0, PT, R8, 0xfd, P0 ;  /* 0x000000fd0800780c */ /* 0x000fda0000704470 */
[----:B------:R-:W-:Y:S01]  /*1020*/  @!P0 MOV R7, RZ ;  /* 0x000000ff00078202 */ /* 0x000fe20000000f00 */
[----:B------:R-:W-:Y:S06]  /*1030*/  @!P0 BRA `(.L_x_24) ;  /* 0x0000000000608947 */ /* 0x000fec0003800000 */
[----:B------:R-:W-:Y:S01]  /*1040*/  FSETP.GTU.FTZ.AND P0, PT, |R0|, +INF , PT ;  /* 0x7f8000000000780b */ /* 0x000fe20003f1c200 */
[----:B------:R-:W-:Y:S01]  /*1050*/  IMAD.MOV.U32 R3, RZ, RZ, R9 ;  /* 0x000000ffff037224 */ /* 0x000fe200078e0009 */
[----:B------:R-:W-:-:S04]  /*1060*/  FSETP.GTU.FTZ.AND P1, PT, |R9|, +INF , PT ;  /* 0x7f8000000900780b */ /* 0x000fc80003f3c200 */
[----:B------:R-:W-:-:S13]  /*1070*/  PLOP3.LUT P0, PT, P0, P1, PT, 0xf8, 0x8f ;  /* 0x00000000008f781c */ /* 0x000fda0000703f70 */
[----:B------:R-:W-:Y:S05]  /*1080*/  @P0 BRA `(.L_x_25) ;  /* 0x0000000400440947 */ /* 0x000fea0003800000 */
[----:B------:R-:W-:-:S13]  /*1090*/  LOP3.LUT P0, RZ, R6, 0x7fffffff, R5, 0xc8, !PT ;  /* 0x7fffffff06ff7812 */ /* 0x000fda000780c805 */
[----:B------:R-:W-:Y:S05]  /*10a0*/  @!P0 BRA `(.L_x_26) ;  /* 0x0000000400348947 */ /* 0x000fea0003800000 */
[C---:B------:R-:W-:Y:S02]  /*10b0*/  FSETP.NEU.FTZ.AND P2, PT, |R0|.reuse, +INF , PT ;  /* 0x7f8000000000780b */ /* 0x040fe40003f5d200 */
[----:B------:R-:W-:Y:S02]  /*10c0*/  FSETP.NEU.FTZ.AND P1, PT, |R3|, +INF , PT ;  /* 0x7f8000000300780b */ /* 0x000fe40003f3d200 */
[----:B------:R-:W-:-:S11]  /*10d0*/  FSETP.NEU.FTZ.AND P0, PT, |R0|, +INF , PT ;  /* 0x7f8000000000780b */ /* 0x000fd60003f1d200 */
[----:B------:R-:W-:Y:S05]  /*10e0*/  @!P1 BRA !P2, `(.L_x_26) ;  /* 0x0000000400249947 */ /* 0x000fea0005000000 */
[----:B------:R-:W-:-:S04]  /*10f0*/  LOP3.LUT P2, RZ, R5, 0x7fffffff, RZ, 0xc0, !PT ;  /* 0x7fffffff05ff7812 */ /* 0x000fc8000784c0ff */
[----:B------:R-:W-:-:S13]  /*1100*/  PLOP3.LUT P1, PT, P1, P2, PT, 0x2f, 0xf2 ;  /* 0x0000000000f2781c */ /* 0x000fda0000f24577 */
[----:B------:R-:W-:Y:S05]  /*1110*/  @P1 BRA `(.L_x_27) ;  /* 0x0000000400101947 */ /* 0x000fea0003800000 */
[----:B------:R-:W-:-:S04]  /*1120*/  LOP3.LUT P1, RZ, R6, 0x7fffffff, RZ, 0xc0, !PT ;  /* 0x7fffffff06ff7812 */ /* 0x000fc8000782c0ff */
[----:B------:R-:W-:-:S13]  /*1130*/  PLOP3.LUT P0, PT, P0, P1, PT, 0x2f, 0xf2 ;  /* 0x0000000000f2781c */ /* 0x000fda0000702577 */
[----:B------:R-:W-:Y:S05]  /*1140*/  @P0 BRA `(.L_x_28) ;  /* 0x0000000000f80947 */ /* 0x000fea0003800000 */
[----:B------:R-:W-:Y:S02]  /*1150*/  ISETP.GE.AND P0, PT, R8, RZ, PT ;  /* 0x000000ff0800720c */ /* 0x000fe40003f06270 */
[----:B------:R-:W-:-:S11]  /*1160*/  ISETP.GE.AND P1, PT, R10, RZ, PT ;  /* 0x000000ff0a00720c */ /* 0x000fd60003f26270 */
[----:B------:R-:W-:Y:S02]  /*1170*/  @P0 IMAD.MOV.U32 R7, RZ, RZ, RZ ;  /* 0x000000ffff070224 */ /* 0x000fe400078e00ff */
[----:B------:R-:W-:Y:S01]  /*1180*/  @!P0 FFMA R5, R0, 1.84467440737095516160e+19, RZ ;  /* 0x5f80000000058823 */ /* 0x000fe200000000ff */
[----:B------:R-:W-:Y:S02]  /*1190*/  @!P0 IMAD.MOV.U32 R7, RZ, RZ, -0x40 ;  /* 0xffffffc0ff078424 */ /* 0x000fe400078e00ff */
[----:B------:R-:W-:-:S03]  /*11a0*/  @!P1 FFMA R6, R3, 1.84467440737095516160e+19, RZ ;  /* 0x5f80000003069823 */ /* 0x000fc600000000ff */
[----:B------:R-:W-:-:S07]  /*11b0*/  @!P1 IADD3 R7, PT, PT, R7, 0x40, RZ ;  /* 0x0000004007079810 */ /* 0x000fce0007ffe0ff */
.L_x_24:
[----:B------:R-:W-:Y:S01]  /*11c0*/  LEA R3, R13, 0xc0800000, 0x17 ;  /* 0xc08000000d037811 */ /* 0x000fe200078eb8ff */
[----:B------:R-:W-:-:S04]  /*11d0*/  VIADD R4, R4, 0xffffff81 ;  /* 0xffffff8104047836 */ /* 0x000fc80000000000 */
[----:B------:R-:W-:Y:S02]  /*11e0*/  IMAD.IADD R3, R6, 0x1, -R3 ;  /* 0x0000000106037824 */ /* 0x000fe400078e0a03 */
[C---:B------:R-:W-:Y:S01]  /*11f0*/  IMAD R0, R4.reuse, -0x800000, R5 ;  /* 0xff80000004007824 */ /* 0x040fe200078e0205 */
[----:B------:R-:W-:Y:S01]  /*1200*/  IADD3 R4, PT, PT, R4, 0x7f, -R13 ;  /* 0x0000007f04047810 */ /* 0x000fe20007ffe80d */
[----:B------:R-:W0:Y:S01]  /*1210*/  MUFU.RCP R6, R3 ;  /* 0x0000000300067308 */ /* 0x000e220000001000 */
[----:B------:R-:W-:-:S03]  /*1220*/  FADD.FTZ R9, -R3, -RZ ;  /* 0x800000ff03097221 */ /* 0x000fc60000010100 */
[----:B------:R-:W-:Y:S02]  /*1230*/  IMAD.IADD R4, R4, 0x1, R7 ;  /* 0x0000000104047824 */ /* 0x000fe400078e0207 */
[----:B0-----:R-:W-:-:S04]  /*1240*/  FFMA R11, R6, R9, 1 ;  /* 0x3f800000060b7423 */ /* 0x001fc80000000009 */
[----:B------:R-:W-:-:S04]  /*1250*/  FFMA R8, R6, R11, R6 ;  /* 0x0000000b06087223 */ /* 0x000fc80000000006 */
[----:B------:R-:W-:-:S04]  /*1260*/  FFMA R5, R0, R8, RZ ;  /* 0x0000000800057223 */ /* 0x000fc800000000ff */
[----:B------:R-:W-:-:S04]  /*1270*/  FFMA R6, R9, R5, R0 ;  /* 0x0000000509067223 */ /* 0x000fc80000000000 */
[----:B------:R-:W-:-:S04]  /*1280*/  FFMA R11, R8, R6, R5 ;  /* 0x00000006080b7223 */ /* 0x000fc80000000005 */
[----:B------:R-:W-:-:S04]  /*1290*/  FFMA R6, R9, R11, R0 ;  /* 0x0000000b09067223 */ /* 0x000fc80000000000 */
[----:B------:R-:W-:-:S05]  /*12a0*/  FFMA R5, R8, R6, R11 ;  /* 0x0000000608057223 */ /* 0x000fca000000000b */
[----:B------:R-:W-:-:S04]  /*12b0*/  SHF.R.U32.HI R0, RZ, 0x17, R5 ;  /* 0x00000017ff007819 */ /* 0x000fc80000011605 */
[----:B------:R-:W-:-:S04]  /*12c0*/  LOP3.LUT R0, R0, 0xff, RZ, 0xc0, !PT ;  /* 0x000000ff00007812 */ /* 0x000fc800078ec0ff */
[----:B------:R-:W-:-:S05]  /*12d0*/  IADD3 R9, PT, PT, R0, R4, RZ ;  /* 0x0000000400097210 */ /* 0x000fca0007ffe0ff */
[----:B------:R-:W-:-:S05]  /*12e0*/  VIADD R0, R9, 0xffffffff ;  /* 0xffffffff09007836 */ /* 0x000fca0000000000 */
[----:B------:R-:W-:-:S13]  /*12f0*/  ISETP.GE.U32.AND P0, PT, R0, 0xfe, PT ;  /* 0x000000fe0000780c */ /* 0x000fda0003f06070 */
[----:B------:R-:W-:Y:S05]  /*1300*/  @!P0 BRA `(.L_x_29) ;  /* 0x0000000000808947 */ /* 0x000fea0003800000 */
[----:B------:R-:W-:-:S13]  /*1310*/  ISETP.GT.AND P0, PT, R9, 0xfe, PT ;  /* 0x000000fe0900780c */ /* 0x000fda0003f04270 */
[----:B------:R-:W-:Y:S05]  /*1320*/  @P0 BRA `(.L_x_30) ;  /* 0x00000000006c0947 */ /* 0x000fea0003800000 */
[----:B------:R-:W-:-:S13]  /*1330*/  ISETP.GE.AND P0, PT, R9, 0x1, PT ;  /* 0x000000010900780c */ /* 0x000fda0003f06270 */
[----:B------:R-:W-:Y:S05]  /*1340*/  @P0 BRA `(.L_x_31) ;  /* 0x0000000000980947 */ /* 0x000fea0003800000 */
[----:B------:R-:W-:Y:S02]  /*1350*/  ISETP.GE.AND P0, PT, R9, -0x18, PT ;  /* 0xffffffe80900780c */ /* 0x000fe40003f06270 */
[----:B------:R-:W-:-:S11]  /*1360*/  LOP3.LUT R5, R5, 0x80000000, RZ, 0xc0, !PT ;  /* 0x8000000005057812 */ /* 0x000fd600078ec0ff */
[----:B------:R-:W-:Y:S05]  /*1370*/  @!P0 BRA `(.L_x_31) ;  /* 0x00000000008c8947 */ /* 0x000fea0003800000 */
[CCC-:B------:R-:W-:Y:S01]  /*1380*/  FFMA.RZ R0, R8.reuse, R6.reuse, R11.reuse ;  /* 0x0000000608007223 */ /* 0x1c0fe2000000c00b */
[C---:B------:R-:W-:Y:S02]  /*1390*/  VIADD R7, R9.reuse, 0x20 ;  /* 0x0000002009077836 */ /* 0x040fe40000000000 */
[-CC-:B------:R-:W-:Y:S01]  /*13a0*/  FFMA.RM R3, R8, R6.reuse, R11.reuse ;  /* 0x0000000608037223 */ /* 0x180fe2000000400b */
[C---:B------:R-:W-:Y:S02]  /*13b0*/  ISETP.NE.AND P2, PT, R9.reuse, RZ, PT ;  /* 0x000000ff0900720c */ /* 0x040fe40003f45270 */
[----:B------:R-:W-:Y:S01]  /*13c0*/  LOP3.LUT R4, R0, 0x7fffff, RZ, 0xc0, !PT ;  /* 0x007fffff00047812 */ /* 0x000fe200078ec0ff */
[----:B------:R-:W-:Y:S01]  /*13d0*/  FFMA.RP R0, R8, R6, R11 ;  /* 0x0000000608007223 */ /* 0x000fe2000000800b */
[----:B------:R-:W-:Y:S01]  /*13e0*/  IMAD.MOV R6, RZ, RZ, -R9 ;  /* 0x000000ffff067224 */ /* 0x000fe200078e0a09 */
[----:B------:R-:W-:Y:S02]  /*13f0*/  ISETP.NE.AND P1, PT, R9, RZ, PT ;  /* 0x000000ff0900720c */ /* 0x000fe40003f25270 */
[----:B------:R-:W-:-:S02]  /*1400*/  LOP3.LUT R4, R4, 0x800000, RZ, 0xfc, !PT ;  /* 0x0080000004047812 */ /* 0x000fc400078efcff */
[----:B------:R-:W-:Y:S02]  /*1410*/  FSETP.NEU.FTZ.AND P0, PT, R0, R3, PT ;  /* 0x000000030000720b */ /* 0x000fe40003f1d000 */
[----:B------:R-:W-:Y:S02]  /*1420*/  SHF.L.U32 R7, R4, R7, RZ ;  /* 0x0000000704077219 */ /* 0x000fe400000006ff */
[----:B------:R-:W-:Y:S02]  /*1430*/  SEL R3, R6, RZ, P2 ;  /* 0x000000ff06037207 */ /* 0x000fe40001000000 */
[----:B------:R-:W-:Y:S02]  /*1440*/  ISETP.NE.AND P1, PT, R7, RZ, P1 ;  /* 0x000000ff0700720c */ /* 0x000fe40000f25270 */
[----:B------:R-:W-:Y:S02]  /*1450*/  SHF.R.U32.HI R3, RZ, R3, R4 ;  /* 0x00000003ff037219 */ /* 0x000fe40000011604 */
[----:B------:R-:W-:-:S02]  /*1460*/  PLOP3.LUT P0, PT, P0, P1, PT, 0xf8, 0x8f ;  /* 0x00000000008f781c */ /* 0x000fc40000703f70 */
[----:B------:R-:W-:Y:S02]  /*1470*/  SHF.R.U32.HI R7, RZ, 0x1, R3 ;  /* 0x00000001ff077819 */ /* 0x000fe40000011603 */
[----:B------:R-:W-:-:S04]  /*1480*/  SEL R0, RZ, 0x1, !P0 ;  /* 0x00000001ff007807 */ /* 0x000fc80004000000 */
[----:B------:R-:W-:-:S04]  /*1490*/  LOP3.LUT R0, R0, 0x1, R7, 0xf8, !PT ;  /* 0x0000000100007812 */ /* 0x000fc800078ef807 */
[----:B------:R-:W-:-:S04]  /*14a0*/  LOP3.LUT R0, R0, R3, RZ, 0xc0, !PT ;  /* 0x0000000300007212 */ /* 0x000fc800078ec0ff */
[----:B------:R-:W-:-:S04]  /*14b0*/  IADD3 R0, PT, PT, R7, R0, RZ ;  /* 0x0000000007007210 */ /* 0x000fc80007ffe0ff */
[----:B------:R-:W-:Y:S01]  /*14c0*/  LOP3.LUT R5, R0, R5, RZ, 0xfc, !PT ;  /* 0x0000000500057212 */ /* 0x000fe200078efcff */
[----:B------:R-:W-:Y:S06]  /*14d0*/  BRA `(.L_x_31) ;  /* 0x0000000000347947 */ /* 0x000fec0003800000 */
.L_x_30:
[----:B------:R-:W-:-:S04]  /*14e0*/  LOP3.LUT R5, R5, 0x80000000, RZ, 0xc0, !PT ;  /* 0x8000000005057812 */ /* 0x000fc800078ec0ff */
[----:B------:R-:W-:Y:S01]  /*14f0*/  LOP3.LUT R5, R5, 0x7f800000, RZ, 0xfc, !PT ;  /* 0x7f80000005057812 */ /* 0x000fe200078efcff */
[----:B------:R-:W-:Y:S06]  /*1500*/  BRA `(.L_x_31) ;  /* 0x0000000000287947 */ /* 0x000fec0003800000 */
.L_x_29:
[----:B------:R-:W-:Y:S01]  /*1510*/  IMAD R5, R4, 0x800000, R5 ;  /* 0x0080000004057824 */ /* 0x000fe200078e0205 */
[----:B------:R-:W-:Y:S06]  /*1520*/  BRA `(.L_x_31) ;  /* 0x0000000000207947 */ /* 0x000fec0003800000 */
.L_x_28:
[----:B------:R-:W-:-:S04]  /*1530*/  LOP3.LUT R5, R6, 0x80000000, R5, 0x48, !PT ;  /* 0x8000000006057812 */ /* 0x000fc800078e4805 */
[----:B------:R-:W-:Y:S01]  /*1540*/  LOP3.LUT R5, R5, 0x7f800000, RZ, 0xfc, !PT ;  /* 0x7f80000005057812 */ /* 0x000fe200078efcff */
[----:B------:R-:W-:Y:S06]  /*1550*/  BRA `(.L_x_31) ;  /* 0x0000000000147947 */ /* 0x000fec0003800000 */
.L_x_27:
[----:B------:R-:W-:Y:S01]  /*1560*/  LOP3.LUT R5, R6, 0x80000000, R5, 0x48, !PT ;  /* 0x8000000006057812 */ /* 0x000fe200078e4805 */
[----:B------:R-:W-:Y:S06]  /*1570*/  BRA `(.L_x_31) ;  /* 0x00000000000c7947 */ /* 0x000fec0003800000 */
.L_x_26:
[----:B------:R-:W0:Y:S01]  /*1580*/  MUFU.RSQ R5, -QNAN ;  /* 0xffc0000000057908 */ /* 0x000e220000001400 */
[----:B------:R-:W-:Y:S05]  /*1590*/  BRA `(.L_x_31) ;  /* 0x0000000000047947 */ /* 0x000fea0003800000 */
.L_x_25:
[----:B------:R-:W-:-:S07]  /*15a0*/  FADD.FTZ R5, R0, R3 ;  /* 0x0000000300057221 */ /* 0x000fce0000010000 */
.L_x_31:
[----:B------:R-:W-:-:S04]  /*15b0*/  IMAD.MOV.U32 R3, RZ, RZ, 0x0 ;  /* 0x00000000ff037424 */ /* 0x000fc800078e00ff */
[----:B0-----:R-:W-:Y:S05]  /*15c0*/  RET.REL.NODEC R2 `(_Z22cosineSimilarityKernelPKfS0_Pfmm) ;  /* 0xffffffe8028c7950 */ /* 0x001fea0003c3ffff */
.L_x_32:
[----:B------:R-:W-:-:S00]  /*15d0*/  BRA `(.L_x_32) ;  /* 0xfffffffc00fc7947 */ /* 0x000fc0000383ffff */
[----:B------:R-:W-:-:S00]  /*15e0*/  NOP ;  /* 0x0000000000007918 */ /* 0x000fc00000000000 */
        /* <DEDUP_REMOVED lines=9> */
.L_x_34:


//--------------------- .nv.shared._Z22cosineSimilarityKernelPKfS0_Pfmm --------------------------
	.section	.nv.shared._Z22cosineSimilarityKernelPKfS0_Pfmm,"aw",@nobits
	.sectionflags	@""
	.align	4
.nv.shared._Z22cosineSimilarityKernelPKfS0_Pfmm:
	.zero		1792


//--------------------- .nv.shared.reserved.0     --------------------------
	.section	.nv.shared.reserved.0,"aw",@nobits
	.weak		__nv_reservedSMEM_offset_0_alias
	.size		__nv_reservedSMEM_offset_0_alias, 0, 64
	.other		__nv_reservedSMEM_offset_0_alias,@"STO_CUDA_RESERVED_SHARED STV_DEFAULT"
__nv_reservedSMEM_offset_0_alias:
	.zero		0
	.zero		64


//--------------------- .nv.constant0._Z22cosineSimilarityKernelPKfS0_Pfmm --------------------------
	.section	.nv.constant0._Z22cosineSimilarityKernelPKfS0_Pfmm,"a",@progbits
	.sectionflags	@""
	.align	4
.nv.constant0._Z22cosineSimilarityKernelPKfS0_Pfmm:
	.zero		936


//--------------------- SYMBOLS --------------------------

	.type		.nv.reservedSmem.offset0,@object
	.size		.nv.reservedSmem.offset0,0x4
	.type		.nv.reservedSmem.cap,@object
	.size		.nv.reservedSmem.cap,0x4
